







.version 7.8
.target sm_52
.address_size 64





.visible .entry _Z15gpu_matrix_multPiS_S_iii(
.param .u64 _Z15gpu_matrix_multPiS_S_iii_param_0,
.param .u64 _Z15gpu_matrix_multPiS_S_iii_param_1,
.param .u64 _Z15gpu_matrix_multPiS_S_iii_param_2,
.param .u32 _Z15gpu_matrix_multPiS_S_iii_param_3,
.param .u32 _Z15gpu_matrix_multPiS_S_iii_param_4,
.param .u32 _Z15gpu_matrix_multPiS_S_iii_param_5
)
{
.reg .pred %p<9>;
.reg .b32 %r<61>;
.reg .b64 %rd<35>;


ld.param.u64 %rd18, [_Z15gpu_matrix_multPiS_S_iii_param_0];
ld.param.u64 %rd19, [_Z15gpu_matrix_multPiS_S_iii_param_1];
ld.param.u64 %rd17, [_Z15gpu_matrix_multPiS_S_iii_param_2];
ld.param.u32 %r21, [_Z15gpu_matrix_multPiS_S_iii_param_3];
ld.param.u32 %r19, [_Z15gpu_matrix_multPiS_S_iii_param_4];
ld.param.u32 %r20, [_Z15gpu_matrix_multPiS_S_iii_param_5];
cvta.to.global.u64 %rd1, %rd19;
cvta.to.global.u64 %rd2, %rd18;
mov.u32 %r22, %ntid.y;
mov.u32 %r23, %ctaid.y;
mov.u32 %r24, %tid.y;
mad.lo.s32 %r1, %r23, %r22, %r24;
mov.u32 %r25, %ntid.x;
mov.u32 %r26, %ctaid.x;
mov.u32 %r27, %tid.x;
mad.lo.s32 %r2, %r26, %r25, %r27;
setp.ge.s32 %p1, %r2, %r20;
setp.ge.s32 %p2, %r1, %r21;
or.pred %p3, %p2, %p1;
@%p3 bra $L__BB0_9;

setp.lt.s32 %p4, %r19, 1;
mov.u32 %r60, 0;
@%p4 bra $L__BB0_8;

add.s32 %r32, %r19, -1;
and.b32 %r59, %r19, 3;
setp.lt.u32 %p5, %r32, 3;
mov.u32 %r56, 0;
mov.u32 %r60, %r56;
@%p5 bra $L__BB0_5;

sub.s32 %r54, %r19, %r59;
mul.wide.s32 %rd20, %r2, 4;
add.s64 %rd32, %rd1, %rd20;
mul.lo.s32 %r35, %r19, %r1;
mul.wide.s32 %rd21, %r35, 4;
add.s64 %rd22, %rd2, %rd21;
add.s64 %rd31, %rd22, 8;
mul.wide.s32 %rd5, %r20, 4;

$L__BB0_4:
ld.global.u32 %r36, [%rd32];
ld.global.u32 %r37, [%rd31+-8];
mad.lo.s32 %r38, %r36, %r37, %r60;
add.s64 %rd23, %rd32, %rd5;
ld.global.u32 %r39, [%rd23];
ld.global.u32 %r40, [%rd31+-4];
mad.lo.s32 %r41, %r39, %r40, %r38;
add.s64 %rd24, %rd23, %rd5;
ld.global.u32 %r42, [%rd24];
ld.global.u32 %r43, [%rd31];
mad.lo.s32 %r44, %r42, %r43, %r41;
add.s64 %rd25, %rd24, %rd5;
add.s64 %rd32, %rd25, %rd5;
ld.global.u32 %r45, [%rd25];
ld.global.u32 %r46, [%rd31+4];
mad.lo.s32 %r60, %r45, %r46, %r44;
add.s32 %r56, %r56, 4;
add.s64 %rd31, %rd31, 16;
add.s32 %r54, %r54, -4;
setp.ne.s32 %p6, %r54, 0;
@%p6 bra $L__BB0_4;

$L__BB0_5:
setp.eq.s32 %p7, %r59, 0;
@%p7 bra $L__BB0_8;

mad.lo.s32 %r47, %r56, %r20, %r2;
mul.wide.s32 %rd26, %r47, 4;
add.s64 %rd34, %rd1, %rd26;
mul.wide.s32 %rd11, %r20, 4;
mad.lo.s32 %r48, %r19, %r1, %r56;
mul.wide.s32 %rd27, %r48, 4;
add.s64 %rd33, %rd2, %rd27;

$L__BB0_7:
.pragma "nounroll";
ld.global.u32 %r49, [%rd34];
ld.global.u32 %r50, [%rd33];
mad.lo.s32 %r60, %r49, %r50, %r60;
add.s64 %rd34, %rd34, %rd11;
add.s64 %rd33, %rd33, 4;
add.s32 %r59, %r59, -1;
setp.ne.s32 %p8, %r59, 0;
@%p8 bra $L__BB0_7;

$L__BB0_8:
mad.lo.s32 %r51, %r1, %r20, %r2;
cvta.to.global.u64 %rd28, %rd17;
mul.wide.s32 %rd29, %r51, 4;
add.s64 %rd30, %rd28, %rd29;
st.global.u32 [%rd30], %r60;

$L__BB0_9:
ret;

}

.visible .entry _Z22gpu_square_matrix_multPiS_S_i(
.param .u64 _Z22gpu_square_matrix_multPiS_S_i_param_0,
.param .u64 _Z22gpu_square_matrix_multPiS_S_i_param_1,
.param .u64 _Z22gpu_square_matrix_multPiS_S_i_param_2,
.param .u32 _Z22gpu_square_matrix_multPiS_S_i_param_3
)
{
.reg .pred %p<8>;
.reg .b32 %r<98>;
.reg .b64 %rd<13>;

	.shared .align 4 .b8 _ZZ22gpu_square_matrix_multPiS_S_iE6tile_a[1024];

	.shared .align 4 .b8 _ZZ22gpu_square_matrix_multPiS_S_iE6tile_b[1024];

ld.param.u64 %rd3, [_Z22gpu_square_matrix_multPiS_S_i_param_0];
ld.param.u64 %rd4, [_Z22gpu_square_matrix_multPiS_S_i_param_1];
ld.param.u64 %rd5, [_Z22gpu_square_matrix_multPiS_S_i_param_2];
ld.param.u32 %r28, [_Z22gpu_square_matrix_multPiS_S_i_param_3];
mov.u32 %r30, %ctaid.y;
shl.b32 %r31, %r30, 4;
mov.u32 %r1, %tid.y;
add.s32 %r2, %r31, %r1;
mov.u32 %r32, %ctaid.x;
shl.b32 %r3, %r32, 4;
mov.u32 %r4, %tid.x;
add.s32 %r5, %r3, %r4;
mov.u32 %r6, %nctaid.x;
setp.eq.s32 %p1, %r6, 0;
mov.u32 %r97, 0;
@%p1 bra $L__BB1_7;

mul.lo.s32 %r7, %r28, %r28;
shl.b32 %r35, %r1, 6;
mov.u32 %r36, _ZZ22gpu_square_matrix_multPiS_S_iE6tile_a;
add.s32 %r10, %r36, %r35;
shl.b32 %r37, %r4, 2;
add.s32 %r8, %r10, %r37;
mov.u32 %r38, _ZZ22gpu_square_matrix_multPiS_S_iE6tile_b;
add.s32 %r39, %r38, %r35;
add.s32 %r9, %r39, %r37;
add.s32 %r11, %r38, %r37;
mad.lo.s32 %r40, %r1, %r28, %r4;
add.s32 %r92, %r40, %r3;
shl.b32 %r13, %r28, 4;
mad.lo.s32 %r91, %r28, %r2, %r4;
cvta.to.global.u64 %rd1, %rd3;
cvta.to.global.u64 %rd2, %rd4;
mov.u32 %r93, %r97;

$L__BB1_2:
setp.ge.s32 %p2, %r91, %r7;
mov.u32 %r96, 0;
mov.u32 %r95, %r96;
@%p2 bra $L__BB1_4;

mul.wide.s32 %rd6, %r91, 4;
add.s64 %rd7, %rd1, %rd6;
ld.global.u32 %r95, [%rd7];

$L__BB1_4:
st.shared.u32 [%r8], %r95;
setp.ge.s32 %p3, %r92, %r7;
@%p3 bra $L__BB1_6;

mul.wide.s32 %rd8, %r92, 4;
add.s64 %rd9, %rd2, %rd8;
ld.global.u32 %r96, [%rd9];

$L__BB1_6:
st.shared.u32 [%r9], %r96;
bar.sync 0;
ld.shared.u32 %r43, [%r11];
ld.shared.u32 %r44, [%r10];
mad.lo.s32 %r45, %r43, %r44, %r97;
ld.shared.u32 %r46, [%r11+64];
ld.shared.u32 %r47, [%r10+4];
mad.lo.s32 %r48, %r46, %r47, %r45;
ld.shared.u32 %r49, [%r11+128];
ld.shared.u32 %r50, [%r10+8];
mad.lo.s32 %r51, %r49, %r50, %r48;
ld.shared.u32 %r52, [%r11+192];
ld.shared.u32 %r53, [%r10+12];
mad.lo.s32 %r54, %r52, %r53, %r51;
ld.shared.u32 %r55, [%r11+256];
ld.shared.u32 %r56, [%r10+16];
mad.lo.s32 %r57, %r55, %r56, %r54;
ld.shared.u32 %r58, [%r11+320];
ld.shared.u32 %r59, [%r10+20];
mad.lo.s32 %r60, %r58, %r59, %r57;
ld.shared.u32 %r61, [%r11+384];
ld.shared.u32 %r62, [%r10+24];
mad.lo.s32 %r63, %r61, %r62, %r60;
ld.shared.u32 %r64, [%r11+448];
ld.shared.u32 %r65, [%r10+28];
mad.lo.s32 %r66, %r64, %r65, %r63;
ld.shared.u32 %r67, [%r11+512];
ld.shared.u32 %r68, [%r10+32];
mad.lo.s32 %r69, %r67, %r68, %r66;
ld.shared.u32 %r70, [%r11+576];
ld.shared.u32 %r71, [%r10+36];
mad.lo.s32 %r72, %r70, %r71, %r69;
ld.shared.u32 %r73, [%r11+640];
ld.shared.u32 %r74, [%r10+40];
mad.lo.s32 %r75, %r73, %r74, %r72;
ld.shared.u32 %r76, [%r11+704];
ld.shared.u32 %r77, [%r10+44];
mad.lo.s32 %r78, %r76, %r77, %r75;
ld.shared.u32 %r79, [%r11+768];
ld.shared.u32 %r80, [%r10+48];
mad.lo.s32 %r81, %r79, %r80, %r78;
ld.shared.u32 %r82, [%r11+832];
ld.shared.u32 %r83, [%r10+52];
mad.lo.s32 %r84, %r82, %r83, %r81;
ld.shared.u32 %r85, [%r11+896];
ld.shared.u32 %r86, [%r10+56];
mad.lo.s32 %r87, %r85, %r86, %r84;
ld.shared.u32 %r88, [%r11+960];
ld.shared.u32 %r89, [%r10+60];
mad.lo.s32 %r97, %r88, %r89, %r87;
bar.sync 0;
add.s32 %r92, %r92, %r13;
add.s32 %r91, %r91, 16;
add.s32 %r93, %r93, 1;
setp.lt.u32 %p4, %r93, %r6;
@%p4 bra $L__BB1_2;

$L__BB1_7:
setp.ge.s32 %p5, %r5, %r28;
setp.ge.s32 %p6, %r2, %r28;
or.pred %p7, %p6, %p5;
@%p7 bra $L__BB1_9;

mad.lo.s32 %r90, %r2, %r28, %r5;
cvta.to.global.u64 %rd10, %rd5;
mul.wide.s32 %rd11, %r90, 4;
add.s64 %rd12, %rd10, %rd11;
st.global.u32 [%rd12], %r97;

$L__BB1_9:
ret;

}

.visible .entry _Z20gpu_matrix_transposePiS_jj(
.param .u64 _Z20gpu_matrix_transposePiS_jj_param_0,
.param .u64 _Z20gpu_matrix_transposePiS_jj_param_1,
.param .u32 _Z20gpu_matrix_transposePiS_jj_param_2,
.param .u32 _Z20gpu_matrix_transposePiS_jj_param_3
)
{
.reg .pred %p<4>;
.reg .b32 %r<14>;
.reg .b64 %rd<9>;


ld.param.u64 %rd1, [_Z20gpu_matrix_transposePiS_jj_param_0];
ld.param.u64 %rd2, [_Z20gpu_matrix_transposePiS_jj_param_1];
ld.param.u32 %r3, [_Z20gpu_matrix_transposePiS_jj_param_2];
ld.param.u32 %r4, [_Z20gpu_matrix_transposePiS_jj_param_3];
mov.u32 %r5, %ctaid.x;
mov.u32 %r6, %ntid.x;
mov.u32 %r7, %tid.x;
mad.lo.s32 %r1, %r5, %r6, %r7;
mov.u32 %r8, %ntid.y;
mov.u32 %r9, %ctaid.y;
mov.u32 %r10, %tid.y;
mad.lo.s32 %r2, %r9, %r8, %r10;
setp.ge.u32 %p1, %r1, %r4;
setp.ge.u32 %p2, %r2, %r3;
or.pred %p3, %p2, %p1;
@%p3 bra $L__BB2_2;

cvta.to.global.u64 %rd3, %rd1;
mad.lo.s32 %r11, %r2, %r4, %r1;
mad.lo.s32 %r12, %r1, %r3, %r2;
mul.wide.u32 %rd4, %r11, 4;
add.s64 %rd5, %rd3, %rd4;
ld.global.u32 %r13, [%rd5];
cvta.to.global.u64 %rd6, %rd2;
mul.wide.u32 %rd7, %r12, 4;
add.s64 %rd8, %rd6, %rd7;
st.global.u32 [%rd8], %r13;

$L__BB2_2:
ret;

}



// ===== COMPILED SASS (sm_100) =====

	.target	sm_100

	.elftype	@"ET_EXEC"


//--------------------- .note.nv.tkinfo           --------------------------
	.section	.note.nv.tkinfo,"",@"SHT_NOTE"
	.sectionflags	@"SHF_NOTE_NV_TKINFO"
	.tkinfo
        /*0018*/ 	.word	0x00000002
        /*0030*/ 	.string	""
        /*0030*/ 	.string	"ptxas"
        /*0030*/ 	.string	"Cuda compilation tools, release 13.0, V13.0.88"
        /*0030*/ 	.string	"Build cuda_13.0.r13.0/compiler.36424714_0"
        /*0030*/ 	.string	"-arch sm_100 "



//--------------------- .note.nv.cuinfo           --------------------------
	.section	.note.nv.cuinfo,"",@"SHT_NOTE"
	.sectionflags	@"SHF_NOTE_NV_CUINFO"
        /*0018*/ 	.short	0x0002
        /*001a*/ 	.short	0x0034
        /*001c*/ 	.short	0x0082
	.zero		2


//--------------------- .nv.info                  --------------------------
	.section	.nv.info,"",@"SHT_CUDA_INFO"
	.align	4


	//----- nvinfo : EIATTR_REGCOUNT
	.align		4
        /*0000*/ 	.byte	0x04, 0x2f
        /*0002*/ 	.short	(.L_1 - .L_0)
	.align		4
.L_0:
        /*0004*/ 	.word	index@(_Z15gpu_matrix_multPiS_S_iii)
        /*0008*/ 	.word	0x00000020


	//----- nvinfo : EIATTR_FRAME_SIZE
	.align		4
.L_1:
        /*000c*/ 	.byte	0x04, 0x11
        /*000e*/ 	.short	(.L_3 - .L_2)
	.align		4
.L_2:
        /*0010*/ 	.word	index@(_Z15gpu_matrix_multPiS_S_iii)
        /*0014*/ 	.word	0x00000000


	//----- nvinfo : EIATTR_REGCOUNT
	.align		4
.L_3:
        /*0018*/ 	.byte	0x04, 0x2f
        /*001a*/ 	.short	(.L_5 - .L_4)
	.align		4
.L_4:
        /*001c*/ 	.word	index@(_Z22gpu_square_matrix_multPiS_S_i)
        /*0020*/ 	.word	0x00000020


	//----- nvinfo : EIATTR_FRAME_SIZE
	.align		4
.L_5:
        /*0024*/ 	.byte	0x04, 0x11
        /*0026*/ 	.short	(.L_7 - .L_6)
	.align		4
.L_6:
        /*0028*/ 	.word	index@(_Z22gpu_square_matrix_multPiS_S_i)
        /*002c*/ 	.word	0x00000000


	//----- nvinfo : EIATTR_REGCOUNT
	.align		4
.L_7:
        /*0030*/ 	.byte	0x04, 0x2f
        /*0032*/ 	.short	(.L_9 - .L_8)
	.align		4
.L_8:
        /*0034*/ 	.word	index@(_Z20gpu_matrix_transposePiS_jj)
        /*0038*/ 	.word	0x0000000a


	//----- nvinfo : EIATTR_FRAME_SIZE
	.align		4
.L_9:
        /*003c*/ 	.byte	0x04, 0x11
        /*003e*/ 	.short	(.L_11 - .L_10)
	.align		4
.L_10:
        /*0040*/ 	.word	index@(_Z20gpu_matrix_transposePiS_jj)
        /*0044*/ 	.word	0x00000000


	//----- nvinfo : EIATTR_MIN_STACK_SIZE
	.align		4
.L_11:
        /*0048*/ 	.byte	0x04, 0x12
        /*004a*/ 	.short	(.L_13 - .L_12)
	.align		4
.L_12:
        /*004c*/ 	.word	index@(_Z20gpu_matrix_transposePiS_jj)
        /*0050*/ 	.word	0x00000000


	//----- nvinfo : EIATTR_MIN_STACK_SIZE
	.align		4
.L_13:
        /*0054*/ 	.byte	0x04, 0x12
        /*0056*/ 	.short	(.L_15 - .L_14)
	.align		4
.L_14:
        /*0058*/ 	.word	index@(_Z22gpu_square_matrix_multPiS_S_i)
        /*005c*/ 	.word	0x00000000


	//----- nvinfo : EIATTR_MIN_STACK_SIZE
	.align		4
.L_15:
        /*0060*/ 	.byte	0x04, 0x12
        /*0062*/ 	.short	(.L_17 - .L_16)
	.align		4
.L_16:
        /*0064*/ 	.word	index@(_Z15gpu_matrix_multPiS_S_iii)
        /*0068*/ 	.word	0x00000000
.L_17:


//--------------------- .nv.compat                --------------------------
	.section	.nv.compat,"",@"SHT_CUDA_COMPAT_INFO"
	.align	4
        /*0000*/ 	.byte	0x02, 0x09, 0x00, 0x00, 0x02, 0x02, 0x01, 0x00, 0x02, 0x05, 0x05, 0x00, 0x03, 0x07, 0x01, 0x01
        /*0010*/ 	.byte	0x02, 0x03, 0x00, 0x00, 0x02, 0x06, 0x01, 0x00, 0x04, 0x0b, 0x08, 0x00, 0x09, 0x00, 0x00, 0x00
        /*0020*/ 	.byte	0x00, 0x00, 0x00, 0x00


//--------------------- .nv.info._Z20gpu_matrix_transposePiS_jj --------------------------
	.section	.nv.info._Z20gpu_matrix_transposePiS_jj,"",@"SHT_CUDA_INFO"
	.sectionflags	@""
	.align	4


	//----- nvinfo : EIATTR_CUDA_API_VERSION
	.align		4
        /*0000*/ 	.byte	0x04, 0x37
        /*0002*/ 	.short	(.L_19 - .L_18)
.L_18:
        /*0004*/ 	.word	0x00000082


	//----- nvinfo : EIATTR_KPARAM_INFO
	.align		4
.L_19:
        /*0008*/ 	.byte	0x04, 0x17
        /*000a*/ 	.short	(.L_21 - .L_20)
.L_20:
        /*000c*/ 	.word	0x00000000
        /*0010*/ 	.short	0x0003
        /*0012*/ 	.short	0x0014
        /*0014*/ 	.byte	0x00, 0xf0, 0x11, 0x00


	//----- nvinfo : EIATTR_KPARAM_INFO
	.align		4
.L_21:
        /*0018*/ 	.byte	0x04, 0x17
        /*001a*/ 	.short	(.L_23 - .L_22)
.L_22:
        /*001c*/ 	.word	0x00000000
        /*0020*/ 	.short	0x0002
        /*0022*/ 	.short	0x0010
        /*0024*/ 	.byte	0x00, 0xf0, 0x11, 0x00


	//----- nvinfo : EIATTR_KPARAM_INFO
	.align		4
.L_23:
        /*0028*/ 	.byte	0x04, 0x17
        /*002a*/ 	.short	(.L_25 - .L_24)
.L_24:
        /*002c*/ 	.word	0x00000000
        /*0030*/ 	.short	0x0001
        /*0032*/ 	.short	0x0008
        /*0034*/ 	.byte	0x00, 0xf0, 0x21, 0x00


	//----- nvinfo : EIATTR_KPARAM_INFO
	.align		4
.L_25:
        /*0038*/ 	.byte	0x04, 0x17
        /*003a*/ 	.short	(.L_27 - .L_26)
.L_26:
        /*003c*/ 	.word	0x00000000
        /*0040*/ 	.short	0x0000
        /*0042*/ 	.short	0x0000
        /*0044*/ 	.byte	0x00, 0xf0, 0x21, 0x00


	//----- nvinfo : EIATTR_SPARSE_MMA_MASK
	.align		4
.L_27:
        /*0048*/ 	.byte	0x03, 0x50
        /*004a*/ 	.short	0x0000


	//----- nvinfo : EIATTR_MAXREG_COUNT
	.align		4
        /*004c*/ 	.byte	0x03, 0x1b
        /*004e*/ 	.short	0x00ff


	//----- nvinfo : EIATTR_MERCURY_ISA_VERSION
	.align		4
        /*0050*/ 	.byte	0x03, 0x5f
        /*0052*/ 	.short	0x0101


	//----- nvinfo : EIATTR_VRC_CTA_INIT_COUNT
	.align		4
        /*0054*/ 	.byte	0x02, 0x4a
	.zero		1
	.zero		1


	//----- nvinfo : EIATTR_EXIT_INSTR_OFFSETS
	.align		4
        /*0058*/ 	.byte	0x04, 0x1c
        /*005a*/ 	.short	(.L_29 - .L_28)


	//   ....[0]....
.L_28:
        /*005c*/ 	.word	0x000000c0


	//   ....[1]....
        /*0060*/ 	.word	0x00000160


	//----- nvinfo : EIATTR_CBANK_PARAM_SIZE
	.align		4
.L_29:
        /*0064*/ 	.byte	0x03, 0x19
        /*0066*/ 	.short	0x0018


	//----- nvinfo : EIATTR_PARAM_CBANK
	.align		4
        /*0068*/ 	.byte	0x04, 0x0a
        /*006a*/ 	.short	(.L_31 - .L_30)
	.align		4
.L_30:
        /*006c*/ 	.word	index@(.nv.constant0._Z20gpu_matrix_transposePiS_jj)
        /*0070*/ 	.short	0x0380
        /*0072*/ 	.short	0x0018


	//----- nvinfo : EIATTR_SW_WAR
	.align		4
.L_31:
        /*0074*/ 	.byte	0x04, 0x36
        /*0076*/ 	.short	(.L_33 - .L_32)
.L_32:
        /*0078*/ 	.word	0x00000008
.L_33:


//--------------------- .nv.info._Z22gpu_square_matrix_multPiS_S_i --------------------------
	.section	.nv.info._Z22gpu_square_matrix_multPiS_S_i,"",@"SHT_CUDA_INFO"
	.sectionflags	@""
	.align	4


	//----- nvinfo : EIATTR_CUDA_API_VERSION
	.align		4
        /*0000*/ 	.byte	0x04, 0x37
        /*0002*/ 	.short	(.L_35 - .L_34)
.L_34:
        /*0004*/ 	.word	0x00000082


	//----- nvinfo : EIATTR_KPARAM_INFO
	.align		4
.L_35:
        /*0008*/ 	.byte	0x04, 0x17
        /*000a*/ 	.short	(.L_37 - .L_36)
.L_36:
        /*000c*/ 	.word	0x00000000
        /*0010*/ 	.short	0x0003
        /*0012*/ 	.short	0x0018
        /*0014*/ 	.byte	0x00, 0xf0, 0x11, 0x00


	//----- nvinfo : EIATTR_KPARAM_INFO
	.align		4
.L_37:
        /*0018*/ 	.byte	0x04, 0x17
        /*001a*/ 	.short	(.L_39 - .L_38)
.L_38:
        /*001c*/ 	.word	0x00000000
        /*0020*/ 	.short	0x0002
        /*0022*/ 	.short	0x0010
        /*0024*/ 	.byte	0x00, 0xf0, 0x21, 0x00


	//----- nvinfo : EIATTR_KPARAM_INFO
	.align		4
.L_39:
        /*0028*/ 	.byte	0x04, 0x17
        /*002a*/ 	.short	(.L_41 - .L_40)
.L_40:
        /*002c*/ 	.word	0x00000000
        /*0030*/ 	.short	0x0001
        /*0032*/ 	.short	0x0008
        /*0034*/ 	.byte	0x00, 0xf0, 0x21, 0x00


	//----- nvinfo : EIATTR_KPARAM_INFO
	.align		4
.L_41:
        /*0038*/ 	.byte	0x04, 0x17
        /*003a*/ 	.short	(.L_43 - .L_42)
.L_42:
        /*003c*/ 	.word	0x00000000
        /*0040*/ 	.short	0x0000
        /*0042*/ 	.short	0x0000
        /*0044*/ 	.byte	0x00, 0xf0, 0x21, 0x00


	//----- nvinfo : EIATTR_SPARSE_MMA_MASK
	.align		4
.L_43:
        /*0048*/ 	.byte	0x03, 0x50
        /*004a*/ 	.short	0x0000


	//----- nvinfo : EIATTR_MAXREG_COUNT
	.align		4
        /*004c*/ 	.byte	0x03, 0x1b
        /*004e*/ 	.short	0x00ff


	//----- nvinfo : EIATTR_NUM_BARRIERS
	.align		4
        /*0050*/ 	.byte	0x02, 0x4c
        /*0052*/ 	.byte	0x01
	.zero		1


	//----- nvinfo : EIATTR_MERCURY_ISA_VERSION
	.align		4
        /*0054*/ 	.byte	0x03, 0x5f
        /*0056*/ 	.short	0x0101


	//----- nvinfo : EIATTR_VRC_CTA_INIT_COUNT
	.align		4
        /*0058*/ 	.byte	0x02, 0x4a
	.zero		1
	.zero		1


	//----- nvinfo : EIATTR_EXIT_INSTR_OFFSETS
	.align		4
        /*005c*/ 	.byte	0x04, 0x1c
        /*005e*/ 	.short	(.L_45 - .L_44)


	//   ....[0]....
.L_44:
        /*0060*/ 	.word	0x00000570


	//   ....[1]....
        /*0064*/ 	.word	0x000005c0


	//----- nvinfo : EIATTR_CBANK_PARAM_SIZE
	.align		4
.L_45:
        /*0068*/ 	.byte	0x03, 0x19
        /*006a*/ 	.short	0x001c


	//----- nvinfo : EIATTR_PARAM_CBANK
	.align		4
        /*006c*/ 	.byte	0x04, 0x0a
        /*006e*/ 	.short	(.L_47 - .L_46)
	.align		4
.L_46:
        /*0070*/ 	.word	index@(.nv.constant0._Z22gpu_square_matrix_multPiS_S_i)
        /*0074*/ 	.short	0x0380
        /*0076*/ 	.short	0x001c


	//----- nvinfo : EIATTR_SW_WAR
	.align		4
.L_47:
        /*0078*/ 	.byte	0x04, 0x36
        /*007a*/ 	.short	(.L_49 - .L_48)
.L_48:
        /*007c*/ 	.word	0x00000008
.L_49:


//--------------------- .nv.info._Z15gpu_matrix_multPiS_S_iii --------------------------
	.section	.nv.info._Z15gpu_matrix_multPiS_S_iii,"",@"SHT_CUDA_INFO"
	.sectionflags	@""
	.align	4


	//----- nvinfo : EIATTR_CUDA_API_VERSION
	.align		4
        /*0000*/ 	.byte	0x04, 0x37
        /*0002*/ 	.short	(.L_51 - .L_50)
.L_50:
        /*0004*/ 	.word	0x00000082


	//----- nvinfo : EIATTR_KPARAM_INFO
	.align		4
.L_51:
        /*0008*/ 	.byte	0x04, 0x17
        /*000a*/ 	.short	(.L_53 - .L_52)
.L_52:
        /*000c*/ 	.word	0x00000000
        /*0010*/ 	.short	0x0005
        /*0012*/ 	.short	0x0020
        /*0014*/ 	.byte	0x00, 0xf0, 0x11, 0x00


	//----- nvinfo : EIATTR_KPARAM_INFO
	.align		4
.L_53:
        /*0018*/ 	.byte	0x04, 0x17
        /*001a*/ 	.short	(.L_55 - .L_54)
.L_54:
        /*001c*/ 	.word	0x00000000
        /*0020*/ 	.short	0x0004
        /*0022*/ 	.short	0x001c
        /*0024*/ 	.byte	0x00, 0xf0, 0x11, 0x00


	//----- nvinfo : EIATTR_KPARAM_INFO
	.align		4
.L_55:
        /*0028*/ 	.byte	0x04, 0x17
        /*002a*/ 	.short	(.L_57 - .L_56)
.L_56:
        /*002c*/ 	.word	0x00000000
        /*0030*/ 	.short	0x0003
        /*0032*/ 	.short	0x0018
        /*0034*/ 	.byte	0x00, 0xf0, 0x11, 0x00


	//----- nvinfo : EIATTR_KPARAM_INFO
	.align		4
.L_57:
        /*0038*/ 	.byte	0x04, 0x17
        /*003a*/ 	.short	(.L_59 - .L_58)
.L_58:
        /*003c*/ 	.word	0x00000000
        /*0040*/ 	.short	0x0002
        /*0042*/ 	.short	0x0010
        /*0044*/ 	.byte	0x00, 0xf0, 0x21, 0x00


	//----- nvinfo : EIATTR_KPARAM_INFO
	.align		4
.L_59:
        /*0048*/ 	.byte	0x04, 0x17
        /*004a*/ 	.short	(.L_61 - .L_60)
.L_60:
        /*004c*/ 	.word	0x00000000
        /*0050*/ 	.short	0x0001
        /*0052*/ 	.short	0x0008
        /*0054*/ 	.byte	0x00, 0xf0, 0x21, 0x00


	//----- nvinfo : EIATTR_KPARAM_INFO
	.align		4
.L_61:
        /*0058*/ 	.byte	0x04, 0x17
        /*005a*/ 	.short	(.L_63 - .L_62)
.L_62:
        /*005c*/ 	.word	0x00000000
        /*0060*/ 	.short	0x0000
        /*0062*/ 	.short	0x0000
        /*0064*/ 	.byte	0x00, 0xf0, 0x21, 0x00


	//----- nvinfo : EIATTR_SPARSE_MMA_MASK
	.align		4
.L_63:
        /*0068*/ 	.byte	0x03, 0x50
        /*006a*/ 	.short	0x0000


	//----- nvinfo : EIATTR_MAXREG_COUNT
	.align		4
        /*006c*/ 	.byte	0x03, 0x1b
        /*006e*/ 	.short	0x00ff


	//----- nvinfo : EIATTR_MERCURY_ISA_VERSION
	.align		4
        /*0070*/ 	.byte	0x03, 0x5f
        /*0072*/ 	.short	0x0101


	//----- nvinfo : EIATTR_VRC_CTA_INIT_COUNT
	.align		4
        /*0074*/ 	.byte	0x02, 0x4a
	.zero		1
	.zero		1


	//----- nvinfo : EIATTR_EXIT_INSTR_OFFSETS
	.align		4
        /*0078*/ 	.byte	0x04, 0x1c
        /*007a*/ 	.short	(.L_65 - .L_64)


	//   ....[0]....
.L_64:
        /*007c*/ 	.word	0x000000d0


	//   ....[1]....
        /*0080*/ 	.word	0x00000c60


	//----- nvinfo : EIATTR_CBANK_PARAM_SIZE
	.align		4
.L_65:
        /*0084*/ 	.byte	0x03, 0x19
        /*0086*/ 	.short	0x0024


	//----- nvinfo : EIATTR_PARAM_CBANK
	.align		4
        /*0088*/ 	.byte	0x04, 0x0a
        /*008a*/ 	.short	(.L_67 - .L_66)
	.align		4
.L_66:
        /*008c*/ 	.word	index@(.nv.constant0._Z15gpu_matrix_multPiS_S_iii)
        /*0090*/ 	.short	0x0380
        /*0092*/ 	.short	0x0024


	//----- nvinfo : EIATTR_SW_WAR
	.align		4
.L_67:
        /*0094*/ 	.byte	0x04, 0x36
        /*0096*/ 	.short	(.L_69 - .L_68)
.L_68:
        /*0098*/ 	.word	0x00000008
.L_69:


//--------------------- .nv.callgraph             --------------------------
	.section	.nv.callgraph,"",@"SHT_CUDA_CALLGRAPH"
	.align	4
	.sectionentsize	8
	.align		4
        /*0000*/ 	.word	0x00000000
	.align		4
        /*0004*/ 	.word	0xffffffff
	.align		4
        /*0008*/ 	.word	0x00000000
	.align		4
        /*000c*/ 	.word	0xfffffffe
	.align		4
        /*0010*/ 	.word	0x00000000
	.align		4
        /*0014*/ 	.word	0xfffffffd
	.align		4
        /*0018*/ 	.word	0x00000000
	.align		4
        /*001c*/ 	.word	0xfffffffc


//--------------------- .text._Z20gpu_matrix_transposePiS_jj --------------------------
	.section	.text._Z20gpu_matrix_transposePiS_jj,"ax",@progbits
	.align	128
        .global         _Z20gpu_matrix_transposePiS_jj
        .type           _Z20gpu_matrix_transposePiS_jj,@function
        .size           _Z20gpu_matrix_transposePiS_jj,(.L_x_12 - _Z20gpu_matrix_transposePiS_jj)
        .other          _Z20gpu_matrix_transposePiS_jj,@"STO_CUDA_ENTRY STV_DEFAULT"
_Z20gpu_matrix_transposePiS_jj:
.text._Z20gpu_matrix_transposePiS_jj:
[----:B------:R-:W-:Y:S01]  /*0000*/  LDC R1, c[0x0][0x37c] ;  /* 0x0000df00ff017b82 */ /* 0x000fe20000000800 */
[----:B------:R-:W0:Y:S07]  /*0010*/  S2R R3, SR_TID.X ;  /* 0x0000000000037919 */ /* 0x000e2e0000002100 */
[----:B------:R-:W0:Y:S01]  /*0020*/  S2UR UR4, SR_CTAID.X ;  /* 0x00000000000479c3 */ /* 0x000e220000002500 */
[----:B------:R-:W1:Y:S01]  /*0030*/  LDCU.64 UR6, c[0x0][0x390] ;  /* 0x00007200ff0677ac */ /* 0x000e620008000a00 */
[----:B------:R-:W2:Y:S01]  /*0040*/  S2R R7, SR_CTAID.Y ;  /* 0x0000000000077919 */ /* 0x000ea20000002600 */
[----:B------:R-:W2:Y:S05]  /*0050*/  S2R R2, SR_TID.Y ;  /* 0x0000000000027919 */ /* 0x000eaa0000002200 */
[----:B------:R-:W0:Y:S01]  /*0060*/  LDC R0, c[0x0][0x360] ;  /* 0x0000d800ff007b82 */ /* 0x000e220000000800 */
[----:B------:R-:W2:Y:S01]  /*0070*/  LDCU UR5, c[0x0][0x364] ;  /* 0x00006c80ff0577ac */ /* 0x000ea20008000800 */
[----:B0-----:R-:W-:-:S05]  /*0080*/  IMAD R0, R0, UR4, R3 ;  /* 0x0000000400007c24 */ /* 0x001fca000f8e0203 */
[----:B-1----:R-:W-:Y:S01]  /*0090*/  ISETP.GE.U32.AND P0, PT, R0, UR7, PT ;  /* 0x0000000700007c0c */ /* 0x002fe2000bf06070 */
[----:B--2---:R-:W-:-:S05]  /*00a0*/  IMAD R7, R7, UR5, R2 ;  /* 0x0000000507077c24 */ /* 0x004fca000f8e0202 */
[----:B------:R-:W-:-:S13]  /*00b0*/  ISETP.GE.U32.OR P0, PT, R7, UR6, P0 ;  /* 0x0000000607007c0c */ /* 0x000fda0008706470 */
[----:B------:R-:W-:Y:S05]  /*00c0*/  @P0 EXIT ;  /* 0x000000000000094d */ /* 0x000fea0003800000 */
[----:B------:R-:W0:Y:S01]  /*00d0*/  LDC.64 R2, c[0x0][0x380] ;  /* 0x0000e000ff027b82 */ /* 0x000e220000000a00 */
[----:B------:R-:W1:Y:S01]  /*00e0*/  LDCU.64 UR4, c[0x0][0x358] ;  /* 0x00006b00ff0477ac */ /* 0x000e620008000a00 */
[----:B------:R-:W-:-:S04]  /*00f0*/  IMAD R5, R7, UR7, R0 ;  /* 0x0000000707057c24 */ /* 0x000fc8000f8e0200 */
[----:B0-----:R-:W-:Y:S02]  /*0100*/  IMAD.WIDE.U32 R2, R5, 0x4, R2 ;  /* 0x0000000405027825 */ /* 0x001fe400078e0002 */
[----:B------:R-:W0:Y:S04]  /*0110*/  LDC.64 R4, c[0x0][0x388] ;  /* 0x0000e200ff047b82 */ /* 0x000e280000000a00 */
[----:B-1----:R-:W2:Y:S01]  /*0120*/  LDG.E R3, desc[UR4][R2.64] ;  /* 0x0000000402037981 */ /* 0x002ea2000c1e1900 */
[----:B------:R-:W-:-:S04]  /*0130*/  IMAD R7, R0, UR6, R7 ;  /* 0x0000000600077c24 */ /* 0x000fc8000f8e0207 */
[----:B0-----:R-:W-:-:S05]  /*0140*/  IMAD.WIDE.U32 R4, R7, 0x4, R4 ;  /* 0x0000000407047825 */ /* 0x001fca00078e0004 */
[----:B--2---:R-:W-:Y:S01]  /*0150*/  STG.E desc[UR4][R4.64], R3 ;  /* 0x0000000304007986 */ /* 0x004fe2000c101904 */
[----:B------:R-:W-:Y:S05]  /*0160*/  EXIT ;  /* 0x000000000000794d */ /* 0x000fea0003800000 */
.L_x_0:
[----:B------:R-:W-:-:S00]  /*0170*/  BRA `(.L_x_0) ;  /* 0xfffffffc00fc7947 */ /* 0x000fc0000383ffff */
[----:B------:R-:W-:-:S00]  /*0180*/  NOP ;  /* 0x0000000000007918 */ /* 0x000fc00000000000 */
[----:B------:R-:W-:-:S00]  /*0190*/  NOP ;  /* 0x0000000000007918 */ /* 0x000fc00000000000 */
[----:B------:R-:W-:-:S00]  /*01a0*/  NOP ;  /* 0x0000000000007918 */ /* 0x000fc00000000000 */
[----:B------:R-:W-:-:S00]  /*01b0*/  NOP ;  /* 0x0000000000007918 */ /* 0x000fc00000000000 */
[----:B------:R-:W-:-:S00]  /*01c0*/  NOP ;  /* 0x0000000000007918 */ /* 0x000fc00000000000 */
[----:B------:R-:W-:-:S00]  /*01d0*/  NOP ;  /* 0x0000000000007918 */ /* 0x000fc00000000000 */
[----:B------:R-:W-:-:S00]  /*01e0*/  NOP ;  /* 0x0000000000007918 */ /* 0x000fc00000000000 */
[----:B------:R-:W-:-:S00]  /*01f0*/  NOP ;  /* 0x0000000000007918 */ /* 0x000fc00000000000 */
.L_x_12:


//--------------------- .text._Z22gpu_square_matrix_multPiS_S_i --------------------------
	.section	.text._Z22gpu_square_matrix_multPiS_S_i,"ax",@progbits
	.align	128
        .global         _Z22gpu_square_matrix_multPiS_S_i
        .type           _Z22gpu_square_matrix_multPiS_S_i,@function
        .size           _Z22gpu_square_matrix_multPiS_S_i,(.L_x_13 - _Z22gpu_square_matrix_multPiS_S_i)
        .other          _Z22gpu_square_matrix_multPiS_S_i,@"STO_CUDA_ENTRY STV_DEFAULT"
_Z22gpu_square_matrix_multPiS_S_i:
.text._Z22gpu_square_matrix_multPiS_S_i:
[----:B------:R-:W-:Y:S01]  /*0000*/  LDC R1, c[0x0][0x37c] ;  /* 0x0000df00ff017b82 */ /* 0x000fe20000000800 */
[----:B------:R-:W0:Y:S01]  /*0010*/  S2R R4, SR_CTAID.X ;  /* 0x0000000000047919 */ /* 0x000e220000002500 */
[----:B------:R-:W1:Y:S01]  /*0020*/  LDCU UR7, c[0x0][0x370] ;  /* 0x00006e00ff0777ac */ /* 0x000e620008000800 */
[----:B------:R-:W-:Y:S01]  /*0030*/  HFMA2 R9, -RZ, RZ, 0, 0 ;  /* 0x00000000ff097431 */ /* 0x000fe200000001ff */
[----:B------:R-:W0:Y:S01]  /*0040*/  S2R R18, SR_TID.X ;  /* 0x0000000000127919 */ /* 0x000e220000002100 */
[----:B------:R-:W2:Y:S01]  /*0050*/  LDCU UR11, c[0x0][0x398] ;  /* 0x00007300ff0b77ac */ /* 0x000ea20008000800 */
[----:B------:R-:W3:Y:S01]  /*0060*/  S2R R3, SR_CTAID.Y ;  /* 0x0000000000037919 */ /* 0x000ee20000002600 */
[----:B------:R-:W4:Y:S01]  /*0070*/  LDCU.64 UR8, c[0x0][0x358] ;  /* 0x00006b00ff0877ac */ /* 0x000f220008000a00 */
[----:B------:R-:W3:Y:S01]  /*0080*/  S2R R2, SR_TID.Y ;  /* 0x0000000000027919 */ /* 0x000ee20000002200 */
[----:B-1----:R-:W-:Y:S01]  /*0090*/  UISETP.NE.AND UP0, UPT, UR7, URZ, UPT ;  /* 0x000000ff0700728c */ /* 0x002fe2000bf05270 */
[----:B0-----:R-:W-:-:S04]  /*00a0*/  LEA R0, R4, R18, 0x4 ;  /* 0x0000001204007211 */ /* 0x001fc800078e20ff */
[----:B--2---:R-:W-:Y:S02]  /*00b0*/  ISETP.GE.AND P0, PT, R0, UR11, PT ;  /* 0x0000000b00007c0c */ /* 0x004fe4000bf06270 */
[----:B---3--:R-:W-:-:S04]  /*00c0*/  LEA R3, R3, R2, 0x4 ;  /* 0x0000000203037211 */ /* 0x008fc800078e20ff */
[----:B------:R-:W-:Y:S01]  /*00d0*/  ISETP.GE.OR P0, PT, R3, UR11, P0 ;  /* 0x0000000b03007c0c */ /* 0x000fe20008706670 */
[----:B----4-:R-:W-:-:S12]  /*00e0*/  BRA.U !UP0, `(.L_x_1) ;  /* 0x0000000508207547 */ /* 0x010fd8000b800000 */
[----:B------:R-:W0:Y:S01]  /*00f0*/  S2UR UR6, SR_CgaCtaId ;  /* 0x00000000000679c3 */ /* 0x000e220000008800 */
[----:B------:R-:W1:Y:S01]  /*0100*/  LDCU UR10, c[0x0][0x398] ;  /* 0x00007300ff0a77ac */ /* 0x000e620008000800 */
[----:B------:R-:W-:Y:S02]  /*0110*/  UMOV UR4, 0x400 ;  /* 0x0000040000047882 */ /* 0x000fe40000000000 */
[----:B------:R-:W-:-:S04]  /*0120*/  UIADD3 UR5, UPT, UPT, UR4, 0x400, URZ ;  /* 0x0000040004057890 */ /* 0x000fc8000fffe0ff */
[----:B------:R-:W2:Y:S01]  /*0130*/  LDC R16, c[0x0][0x398] ;  /* 0x0000e600ff107b82 */ /* 0x000ea20000000800 */
[----:B-1----:R-:W-:Y:S01]  /*0140*/  IMAD R19, R2, UR10, R18 ;  /* 0x0000000a02137c24 */ /* 0x002fe2000f8e0212 */
[----:B0-----:R-:W-:-:S04]  /*0150*/  ULEA UR4, UR6, UR4, 0x18 ;  /* 0x0000000406047291 */ /* 0x001fc8000f8ec0ff */
[----:B------:R-:W-:Y:S01]  /*0160*/  LEA R19, R4, R19, 0x4 ;  /* 0x0000001304137211 */ /* 0x000fe200078e20ff */
[----:B------:R-:W-:Y:S02]  /*0170*/  ULEA UR5, UR6, UR5, 0x18 ;  /* 0x0000000506057291 */ /* 0x000fe4000f8ec0ff */
[----:B------:R-:W-:Y:S01]  /*0180*/  UIMAD UR6, UR10, UR10, URZ ;  /* 0x0000000a0a0672a4 */ /* 0x000fe2000f8e02ff */
[C---:B------:R-:W-:Y:S01]  /*0190*/  LEA R17, R2.reuse, UR4, 0x6 ;  /* 0x0000000402117c11 */ /* 0x040fe2000f8e30ff */
[----:B------:R-:W-:Y:S02]  /*01a0*/  UMOV UR4, URZ ;  /* 0x000000ff00047c82 */ /* 0x000fe40008000000 */
[----:B------:R-:W-:Y:S01]  /*01b0*/  LEA R21, R2, UR5, 0x6 ;  /* 0x0000000502157c11 */ /* 0x000fe2000f8e30ff */
[----:B------:R-:W-:Y:S01]  /*01c0*/  IMAD R2, R3, UR10, R18 ;  /* 0x0000000a03027c24 */ /* 0x000fe2000f8e0212 */
[C---:B------:R-:W-:Y:S02]  /*01d0*/  LEA R20, R18.reuse, R17, 0x2 ;  /* 0x0000001112147211 */ /* 0x040fe400078e10ff */
[----:B------:R-:W-:-:S02]  /*01e0*/  LEA R21, R18, R21, 0x2 ;  /* 0x0000001512157211 */ /* 0x000fc400078e10ff */
[----:B------:R-:W-:-:S07]  /*01f0*/  LEA R18, R18, UR5, 0x2 ;  /* 0x0000000512127c11 */ /* 0x000fce000f8e10ff */
.L_x_2:
[----:B------:R-:W-:Y:S01]  /*0200*/  ISETP.GE.AND P1, PT, R2, UR6, PT ;  /* 0x0000000602007c0c */ /* 0x000fe2000bf26270 */
[----:B------:R-:W-:Y:S01]  /*0210*/  HFMA2 R8, -RZ, RZ, 0, 0 ;  /* 0x00000000ff087431 */ /* 0x000fe200000001ff */
[----:B------:R-:W-:Y:S02]  /*0220*/  ISETP.GE.AND P2, PT, R19, UR6, PT ;  /* 0x0000000613007c0c */ /* 0x000fe4000bf46270 */
[----:B------:R-:W-:-:S09]  /*0230*/  MOV R23, RZ ;  /* 0x000000ff00177202 */ /* 0x000fd20000000f00 */
[----:B------:R-:W0:Y:S08]  /*0240*/  @!P1 LDC.64 R6, c[0x0][0x380] ;  /* 0x0000e000ff069b82 */ /* 0x000e300000000a00 */
[----:B------:R-:W1:Y:S01]  /*0250*/  @!P2 LDC.64 R4, c[0x0][0x388] ;  /* 0x0000e200ff04ab82 */ /* 0x000e620000000a00 */
[----:B0-----:R-:W-:-:S05]  /*0260*/  @!P1 IMAD.WIDE R6, R2, 0x4, R6 ;  /* 0x0000000402069825 */ /* 0x001fca00078e0206 */
[----:B------:R-:W3:Y:S01]  /*0270*/  @!P1 LDG.E R23, desc[UR8][R6.64] ;  /* 0x0000000806179981 */ /* 0x000ee2000c1e1900 */
[----:B-1----:R-:W-:-:S05]  /*0280*/  @!P2 IMAD.WIDE R10, R19, 0x4, R4 ;  /* 0x00000004130aa825 */ /* 0x002fca00078e0204 */
[----:B------:R-:W4:Y:S01]  /*0290*/  @!P2 LDG.E R8, desc[UR8][R10.64] ;  /* 0x000000080a08a981 */ /* 0x000f22000c1e1900 */
[----:B------:R-:W-:-:S04]  /*02a0*/  UIADD3 UR4, UPT, UPT, UR4, 0x1, URZ ;  /* 0x0000000104047890 */ /* 0x000fc8000fffe0ff */
[----:B------:R-:W-:Y:S01]  /*02b0*/  UISETP.GE.U32.AND UP0, UPT, UR4, UR7, UPT ;  /* 0x000000070400728c */ /* 0x000fe2000bf06070 */
[----:B------:R-:W-:Y:S02]  /*02c0*/  IADD3 R2, PT, PT, R2, 0x10, RZ ;  /* 0x0000001002027810 */ /* 0x000fe40007ffe0ff */
[----:B--2---:R-:W-:Y:S01]  /*02d0*/  LEA R19, R16, R19, 0x4 ;  /* 0x0000001310137211 */ /* 0x004fe200078e20ff */
[----:B---3--:R-:W-:Y:S04]  /*02e0*/  STS [R20], R23 ;  /* 0x0000001714007388 */ /* 0x008fe80000000800 */
[----:B----4-:R-:W-:Y:S01]  /*02f0*/  STS [R21], R8 ;  /* 0x0000000815007388 */ /* 0x010fe20000000800 */
[----:B------:R-:W-:Y:S06]  /*0300*/  BAR.SYNC.DEFER_BLOCKING 0x0 ;  /* 0x0000000000007b1d */ /* 0x000fec0000010000 */
[----:B------:R-:W-:Y:S04]  /*0310*/  LDS R25, [R18] ;  /* 0x0000000012197984 */ /* 0x000fe80000000800 */
[----:B------:R-:W0:Y:S04]  /*0320*/  LDS.128 R12, [R17] ;  /* 0x00000000110c7984 */ /* 0x000e280000000c00 */
[----:B------:R-:W1:Y:S04]  /*0330*/  LDS R28, [R18+0x40] ;  /* 0x00004000121c7984 */ /* 0x000e680000000800 */
[----:B------:R-:W2:Y:S04]  /*0340*/  LDS R29, [R18+0x80] ;  /* 0x00008000121d7984 */ /* 0x000ea80000000800 */
[----:B------:R-:W3:Y:S04]  /*0350*/  LDS R26, [R18+0xc0] ;  /* 0x0000c000121a7984 */ /* 0x000ee80000000800 */
[----:B------:R-:W-:Y:S04]  /*0360*/  LDS R27, [R18+0x100] ;  /* 0x00010000121b7984 */ /* 0x000fe80000000800 */
[----:B------:R-:W4:Y:S04]  /*0370*/  LDS.128 R4, [R17+0x10] ;  /* 0x0000100011047984 */ /* 0x000f280000000c00 */
[----:B------:R-:W5:Y:S04]  /*0380*/  LDS R24, [R18+0x140] ;  /* 0x0001400012187984 */ /* 0x000f680000000800 */
[----:B------:R-:W5:Y:S04]  /*0390*/  LDS R23, [R18+0x180] ;  /* 0x0001800012177984 */ /* 0x000f680000000800 */
[----:B------:R-:W5:Y:S01]  /*03a0*/  LDS R22, [R18+0x1c0] ;  /* 0x0001c00012167984 */ /* 0x000f620000000800 */
[----:B0-----:R-:W-:-:S03]  /*03b0*/  IMAD R12, R25, R12, R9 ;  /* 0x0000000c190c7224 */ /* 0x001fc600078e0209 */
[----:B------:R-:W-:Y:S01]  /*03c0*/  LDS R25, [R18+0x200] ;  /* 0x0002000012197984 */ /* 0x000fe20000000800 */
[----:B-1----:R-:W-:-:S03]  /*03d0*/  IMAD R13, R28, R13, R12 ;  /* 0x0000000d1c0d7224 */ /* 0x002fc600078e020c */
[----:B------:R-:W0:Y:S01]  /*03e0*/  LDS.128 R8, [R17+0x20] ;  /* 0x0000200011087984 */ /* 0x000e220000000c00 */
[----:B--2---:R-:W-:-:S04]  /*03f0*/  IMAD R13, R29, R14, R13 ;  /* 0x0000000e1d0d7224 */ /* 0x004fc800078e020d */
[----:B---3--:R-:W-:Y:S02]  /*0400*/  IMAD R13, R26, R15, R13 ;  /* 0x0000000f1a0d7224 */ /* 0x008fe400078e020d */
[----:B------:R-:W1:Y:S02]  /*0410*/  LDS R26, [R18+0x240] ;  /* 0x00024000121a7984 */ /* 0x000e640000000800 */
[----:B----4-:R-:W-:Y:S02]  /*0420*/  IMAD R4, R27, R4, R13 ;  /* 0x000000041b047224 */ /* 0x010fe400078e020d */
[----:B------:R-:W2:Y:S02]  /*0430*/  LDS R27, [R18+0x280] ;  /* 0x00028000121b7984 */ /* 0x000ea40000000800 */
[----:B-----5:R-:W-:Y:S02]  /*0440*/  IMAD R5, R24, R5, R4 ;  /* 0x0000000518057224 */ /* 0x020fe400078e0204 */
[----:B------:R-:W3:Y:S02]  /*0450*/  LDS R4, [R18+0x2c0] ;  /* 0x0002c00012047984 */ /* 0x000ee40000000800 */
[----:B------:R-:W-:-:S02]  /*0460*/  IMAD R6, R23, R6, R5 ;  /* 0x0000000617067224 */ /* 0x000fc400078e0205 */
[----:B------:R-:W-:Y:S04]  /*0470*/  LDS R5, [R18+0x300] ;  /* 0x0003000012057984 */ /* 0x000fe80000000800 */
[----:B------:R-:W4:Y:S01]  /*0480*/  LDS.128 R12, [R17+0x30] ;  /* 0x00003000110c7984 */ /* 0x000f220000000c00 */
[----:B------:R-:W-:-:S03]  /*0490*/  IMAD R23, R22, R7, R6 ;  /* 0x0000000716177224 */ /* 0x000fc600078e0206 */
[----:B------:R-:W5:Y:S04]  /*04a0*/  LDS R22, [R18+0x340] ;  /* 0x0003400012167984 */ /* 0x000f680000000800 */
[----:B------:R-:W5:Y:S04]  /*04b0*/  LDS R7, [R18+0x380] ;  /* 0x0003800012077984 */ /* 0x000f680000000800 */
[----:B------:R-:W5:Y:S01]  /*04c0*/  LDS R6, [R18+0x3c0] ;  /* 0x0003c00012067984 */ /* 0x000f620000000800 */
[----:B0-----:R-:W-:-:S04]  /*04d0*/  IMAD R8, R25, R8, R23 ;  /* 0x0000000819087224 */ /* 0x001fc800078e0217 */
[----:B-1----:R-:W-:-:S04]  /*04e0*/  IMAD R8, R26, R9, R8 ;  /* 0x000000091a087224 */ /* 0x002fc800078e0208 */
[----:B--2---:R-:W-:-:S04]  /*04f0*/  IMAD R8, R27, R10, R8 ;  /* 0x0000000a1b087224 */ /* 0x004fc800078e0208 */
[----:B---3--:R-:W-:-:S04]  /*0500*/  IMAD R4, R4, R11, R8 ;  /* 0x0000000b04047224 */ /* 0x008fc800078e0208 */
[----:B----4-:R-:W-:-:S04]  /*0510*/  IMAD R4, R5, R12, R4 ;  /* 0x0000000c05047224 */ /* 0x010fc800078e0204 */
[----:B-----5:R-:W-:-:S04]  /*0520*/  IMAD R4, R22, R13, R4 ;  /* 0x0000000d16047224 */ /* 0x020fc800078e0204 */
[----:B------:R-:W-:-:S04]  /*0530*/  IMAD R4, R7, R14, R4 ;  /* 0x0000000e07047224 */ /* 0x000fc800078e0204 */
[----:B------:R-:W-:Y:S01]  /*0540*/  IMAD R9, R6, R15, R4 ;  /* 0x0000000f06097224 */ /* 0x000fe200078e0204 */
[----:B------:R-:W-:Y:S06]  /*0550*/  BAR.SYNC.DEFER_BLOCKING 0x0 ;  /* 0x0000000000007b1d */ /* 0x000fec0000010000 */
[----:B------:R-:W-:Y:S05]  /*0560*/  BRA.U !UP0, `(.L_x_2) ;  /* 0xfffffffd08247547 */ /* 0x000fea000b83ffff */
.L_x_1:
[----:B------:R-:W-:Y:S05]  /*0570*/  @P0 EXIT ;  /* 0x000000000000094d */ /* 0x000fea0003800000 */
[----:B------:R-:W0:Y:S01]  /*0580*/  LDC.64 R4, c[0x0][0x390] ;  /* 0x0000e400ff047b82 */ /* 0x000e220000000a00 */
[----:B------:R-:W-:-:S04]  /*0590*/  IMAD R3, R3, UR11, R0 ;  /* 0x0000000b03037c24 */ /* 0x000fc8000f8e0200 */
[----:B0-----:R-:W-:-:S05]  /*05a0*/  IMAD.WIDE R2, R3, 0x4, R4 ;  /* 0x0000000403027825 */ /* 0x001fca00078e0204 */
[----:B------:R-:W-:Y:S01]  /*05b0*/  STG.E desc[UR8][R2.64], R9 ;  /* 0x0000000902007986 */ /* 0x000fe2000c101908 */
[----:B------:R-:W-:Y:S05]  /*05c0*/  EXIT ;  /* 0x000000000000794d */ /* 0x000fea0003800000 */
.L_x_3:
        /* <DEDUP_REMOVED lines=11> */
.L_x_13:


//--------------------- .text._Z15gpu_matrix_multPiS_S_iii --------------------------
	.section	.text._Z15gpu_matrix_multPiS_S_iii,"ax",@progbits
	.align	128
        .global         _Z15gpu_matrix_multPiS_S_iii
        .type           _Z15gpu_matrix_multPiS_S_iii,@function
        .size           _Z15gpu_matrix_multPiS_S_iii,(.L_x_14 - _Z15gpu_matrix_multPiS_S_iii)
        .other          _Z15gpu_matrix_multPiS_S_iii,@"STO_CUDA_ENTRY STV_DEFAULT"
_Z15gpu_matrix_multPiS_S_iii:
.text._Z15gpu_matrix_multPiS_S_iii:
[----:B------:R-:W-:Y:S01]  /*0000*/  LDC R1, c[0x0][0x37c] ;  /* 0x0000df00ff017b82 */ /* 0x000fe20000000800 */
[----:B------:R-:W0:Y:S01]  /*0010*/  S2R R3, SR_CTAID.X ;  /* 0x0000000000037919 */ /* 0x000e220000002500 */
[----:B------:R-:W1:Y:S06]  /*0020*/  LDCU UR4, c[0x0][0x364] ;  /* 0x00006c80ff0477ac */ /* 0x000e6c0008000800 */
[----:B------:R-:W2:Y:S01]  /*0030*/  LDC R0, c[0x0][0x3a0] ;  /* 0x0000e800ff007b82 */ /* 0x000ea20000000800 */
[----:B------:R-:W0:Y:S01]  /*0040*/  S2R R4, SR_TID.X ;  /* 0x0000000000047919 */ /* 0x000e220000002100 */
[----:B------:R-:W0:Y:S01]  /*0050*/  LDCU UR5, c[0x0][0x360] ;  /* 0x00006c00ff0577ac */ /* 0x000e220008000800 */
[----:B------:R-:W1:Y:S01]  /*0060*/  S2R R2, SR_CTAID.Y ;  /* 0x0000000000027919 */ /* 0x000e620000002600 */
[----:B------:R-:W3:Y:S01]  /*0070*/  LDCU UR6, c[0x0][0x398] ;  /* 0x00007300ff0677ac */ /* 0x000ee20008000800 */
[----:B------:R-:W1:Y:S01]  /*0080*/  S2R R5, SR_TID.Y ;  /* 0x0000000000057919 */ /* 0x000e620000002200 */
[----:B0-----:R-:W-:-:S05]  /*0090*/  IMAD R3, R3, UR5, R4 ;  /* 0x0000000503037c24 */ /* 0x001fca000f8e0204 */
[----:B--2---:R-:W-:Y:S01]  /*00a0*/  ISETP.GE.AND P0, PT, R3, R0, PT ;  /* 0x000000000300720c */ /* 0x004fe20003f06270 */
[----:B-1----:R-:W-:-:S05]  /*00b0*/  IMAD R2, R2, UR4, R5 ;  /* 0x0000000402027c24 */ /* 0x002fca000f8e0205 */
[----:B---3--:R-:W-:-:S13]  /*00c0*/  ISETP.GE.OR P0, PT, R2, UR6, P0 ;  /* 0x0000000602007c0c */ /* 0x008fda0008706670 */
[----:B------:R-:W-:Y:S05]  /*00d0*/  @P0 EXIT ;  /* 0x000000000000094d */ /* 0x000fea0003800000 */
[----:B------:R-:W0:Y:S01]  /*00e0*/  LDCU UR8, c[0x0][0x39c] ;  /* 0x00007380ff0877ac */ /* 0x000e220008000800 */
[----:B------:R-:W-:Y:S01]  /*00f0*/  HFMA2 R17, -RZ, RZ, 0, 0 ;  /* 0x00000000ff117431 */ /* 0x000fe200000001ff */
[----:B------:R-:W1:Y:S01]  /*0100*/  LDCU.64 UR6, c[0x0][0x358] ;  /* 0x00006b00ff0677ac */ /* 0x000e620008000a00 */
[----:B0-----:R-:W-:-:S09]  /*0110*/  UISETP.GE.AND UP0, UPT, UR8, 0x1, UPT ;  /* 0x000000010800788c */ /* 0x001fd2000bf06270 */
[----:B-1----:R-:W-:Y:S05]  /*0120*/  BRA.U !UP0, `(.L_x_4) ;  /* 0x0000000908bc7547 */ /* 0x002fea000b800000 */
[----:B------:R-:W-:Y:S01]  /*0130*/  UIADD3 UR4, UPT, UPT, UR8, -0x1, URZ ;  /* 0xffffffff08047890 */ /* 0x000fe2000fffe0ff */
[----:B------:R-:W-:Y:S01]  /*0140*/  MOV R5, RZ ;  /* 0x000000ff00057202 */ /* 0x000fe20000000f00 */
[----:B------:R-:W-:Y:S01]  /*0150*/  ULOP3.LUT UR5, UR8, 0x3, URZ, 0xc0, !UPT ;  /* 0x0000000308057892 */ /* 0x000fe2000f8ec0ff */
[----:B------:R-:W-:Y:S01]  /*0160*/  MOV R17, RZ ;  /* 0x000000ff00117202 */ /* 0x000fe20000000f00 */
[----:B------:R-:W-:-:S09]  /*0170*/  UISETP.GE.U32.AND UP0, UPT, UR4, 0x3, UPT ;  /* 0x000000030400788c */ /* 0x000fd2000bf06070 */
[----:B------:R-:W-:Y:S05]  /*0180*/  BRA.U !UP0, `(.L_x_5) ;  /* 0x0000000908587547 */ /* 0x000fea000b800000 */
[----:B------:R-:W0:Y:S01]  /*0190*/  LDC.64 R6, c[0x0][0x380] ;  /* 0x0000e000ff067b82 */ /* 0x000e220000000a00 */
[----:B------:R-:W-:Y:S02]  /*01a0*/  UIADD3 UR4, UPT, UPT, -UR5, UR8, URZ ;  /* 0x0000000805047290 */ /* 0x000fe4000fffe1ff */
[----:B------:R-:W-:Y:S02]  /*01b0*/  IMAD R9, R2, UR8, RZ ;  /* 0x0000000802097c24 */ /* 0x000fe4000f8e02ff */
[----:B------:R-:W-:-:S03]  /*01c0*/  UISETP.GT.AND UP0, UPT, UR4, URZ, UPT ;  /* 0x000000ff0400728c */ /* 0x000fc6000bf04270 */
[----:B------:R-:W1:Y:S01]  /*01d0*/  LDC.64 R28, c[0x0][0x388] ;  /* 0x0000e200ff1c7b82 */ /* 0x000e620000000a00 */
[----:B0-----:R-:W-:-:S03]  /*01e0*/  IMAD.WIDE R6, R9, 0x4, R6 ;  /* 0x0000000409067825 */ /* 0x001fc600078e0206 */
[----:B------:R-:W-:Y:S01]  /*01f0*/  IADD3 R12, P0, PT, R6, 0x8, RZ ;  /* 0x00000008060c7810 */ /* 0x000fe20007f1e0ff */
[----:B-1----:R-:W-:-:S03]  /*0200*/  IMAD.WIDE R28, R3, 0x4, R28 ;  /* 0x00000004031c7825 */ /* 0x002fc600078e021c */
[----:B------:R-:W-:Y:S01]  /*0210*/  IADD3.X R13, PT, PT, RZ, R7, RZ, P0, !PT ;  /* 0x00000007ff0d7210 */ /* 0x000fe200007fe4ff */
[----:B------:R-:W-:Y:S08]  /*0220*/  BRA.U !UP0, `(.L_x_6) ;  /* 0x0000000508d07547 */ /* 0x000ff0000b800000 */
[----:B------:R-:W-:Y:S02]  /*0230*/  UISETP.GT.AND UP1, UPT, UR4, 0xc, UPT ;  /* 0x0000000c0400788c */ /* 0x000fe4000bf24270 */
[----:B------:R-:W-:-:S07]  /*0240*/  UPLOP3.LUT UP0, UPT, UPT, UPT, UPT, 0x80, 0x8 ;  /* 0x000000000008789c */ /* 0x000fce0003f0f070 */
[----:B------:R-:W-:Y:S05]  /*0250*/  BRA.U !UP1, `(.L_x_7) ;  /* 0x00000005091c7547 */ /* 0x000fea000b800000 */
[----:B------:R-:W-:-:S11]  /*0260*/  UPLOP3.LUT UP0, UPT, UPT, UPT, UPT, 0x40, 0x4 ;  /* 0x000000000004789c */ /* 0x000fd60003f0e870 */
.L_x_8:
[C---:B------:R-:W-:Y:S01]  /*0270*/  IMAD.WIDE R6, R0.reuse, 0x4, R28 ;  /* 0x0000000400067825 */ /* 0x040fe200078e021c */
[----:B------:R-:W2:Y:S04]  /*0280*/  LDG.E R16, desc[UR6][R12.64+-0x8] ;  /* 0xfffff8060c107981 */ /* 0x000ea8000c1e1900 */
[----:B------:R-:W2:Y:S01]  /*0290*/  LDG.E R28, desc[UR6][R28.64] ;  /* 0x000000061c1c7981 */ /* 0x000ea2000c1e1900 */
[----:B------:R-:W-:-:S03]  /*02a0*/  IMAD.WIDE R26, R0, 0x4, R6 ;  /* 0x00000004001a7825 */ /* 0x000fc600078e0206 */
[----:B------:R-:W3:Y:S04]  /*02b0*/  LDG.E R18, desc[UR6][R6.64] ;  /* 0x0000000606127981 */ /* 0x000ee8000c1e1900 */
[----:B------:R-:W3:Y:S01]  /*02c0*/  LDG.E R19, desc[UR6][R12.64+-0x4] ;  /* 0xfffffc060c137981 */ /* 0x000ee2000c1e1900 */
[----:B------:R-:W-:-:S03]  /*02d0*/  IMAD.WIDE R24, R0, 0x4, R26 ;  /* 0x0000000400187825 */ /* 0x000fc600078e021a */
[----:B------:R-:W4:Y:S04]  /*02e0*/  LDG.E R27, desc[UR6][R26.64] ;  /* 0x000000061a1b7981 */ /* 0x000f28000c1e1900 */
[----:B------:R-:W4:Y:S01]  /*02f0*/  LDG.E R20, desc[UR6][R12.64] ;  /* 0x000000060c147981 */ /* 0x000f22000c1e1900 */
[----:B------:R-:W-:-:S03]  /*0300*/  IMAD.WIDE R14, R0, 0x4, R24 ;  /* 0x00000004000e7825 */ /* 0x000fc600078e0218 */
[----:B------:R-:W5:Y:S04]  /*0310*/  LDG.E R21, desc[UR6][R24.64] ;  /* 0x0000000618157981 */ /* 0x000f68000c1e1900 */
[----:B------:R-:W5:Y:S01]  /*0320*/  LDG.E R8, desc[UR6][R12.64+0x4] ;  /* 0x000004060c087981 */ /* 0x000f62000c1e1900 */
[----:B------:R-:W-:-:S03]  /*0330*/  IMAD.WIDE R22, R0, 0x4, R14 ;  /* 0x0000000400167825 */ /* 0x000fc600078e020e */
[----:B------:R-:W5:Y:S04]  /*0340*/  LDG.E R4, desc[UR6][R14.64] ;  /* 0x000000060e047981 */ /* 0x000f68000c1e1900 */
[----:B------:R-:W5:Y:S04]  /*0350*/  LDG.E R11, desc[UR6][R12.64+0x8] ;  /* 0x000008060c0b7981 */ /* 0x000f68000c1e1900 */
[----:B------:R0:W5:Y:S04]  /*0360*/  LDG.E R10, desc[UR6][R22.64] ;  /* 0x00000006160a7981 */ /* 0x000168000c1e1900 */
[----:B------:R-:W5:Y:S04]  /*0370*/  LDG.E R7, desc[UR6][R12.64+0xc] ;  /* 0x00000c060c077981 */ /* 0x000f68000c1e1900 */
[----:B------:R-:W5:Y:S01]  /*0380*/  LDG.E R9, desc[UR6][R12.64+0x10] ;  /* 0x000010060c097981 */ /* 0x000f62000c1e1900 */
[----:B0-----:R-:W-:-:S03]  /*0390*/  IMAD.WIDE R22, R0, 0x4, R22 ;  /* 0x0000000400167825 */ /* 0x001fc600078e0216 */
[----:B------:R-:W5:Y:S04]  /*03a0*/  LDG.E R26, desc[UR6][R12.64+0x14] ;  /* 0x000014060c1a7981 */ /* 0x000f68000c1e1900 */
[----:B------:R-:W5:Y:S01]  /*03b0*/  LDG.E R6, desc[UR6][R22.64] ;  /* 0x0000000616067981 */ /* 0x000f62000c1e1900 */
[----:B------:R-:W-:-:S05]  /*03c0*/  IMAD.WIDE R24, R0, 0x4, R22 ;  /* 0x0000000400187825 */ /* 0x000fca00078e0216 */
[----:B------:R3:W5:Y:S01]  /*03d0*/  LDG.E R29, desc[UR6][R24.64] ;  /* 0x00000006181d7981 */ /* 0x000762000c1e1900 */
[----:B------:R-:W-:-:S03]  /*03e0*/  IMAD.WIDE R14, R0, 0x4, R24 ;  /* 0x00000004000e7825 */ /* 0x000fc600078e0218 */
[----:B------:R-:W5:Y:S01]  /*03f0*/  LDG.E R25, desc[UR6][R12.64+0x1c] ;  /* 0x00001c060c197981 */ /* 0x000f62000c1e1900 */
[----:B--2---:R-:W-:Y:S02]  /*0400*/  IMAD R28, R28, R16, R17 ;  /* 0x000000101c1c7224 */ /* 0x004fe400078e0211 */
[----:B------:R-:W-:Y:S02]  /*0410*/  IMAD.WIDE R16, R0, 0x4, R14 ;  /* 0x0000000400107825 */ /* 0x000fe400078e020e */
[----:B------:R-:W2:Y:S02]  /*0420*/  LDG.E R14, desc[UR6][R14.64] ;  /* 0x000000060e0e7981 */ /* 0x000ea4000c1e1900 */
[----:B---3--:R-:W-:Y:S02]  /*0430*/  IMAD R24, R18, R19, R28 ;  /* 0x0000001312187224 */ /* 0x008fe400078e021c */
[----:B------:R-:W-:Y:S01]  /*0440*/  IMAD.WIDE R18, R0, 0x4, R16 ;  /* 0x0000000400127825 */ /* 0x000fe200078e0210 */
[----:B------:R0:W3:Y:S04]  /*0450*/  LDG.E R28, desc[UR6][R16.64] ;  /* 0x00000006101c7981 */ /* 0x0000e8000c1e1900 */
[----:B------:R-:W3:Y:S01]  /*0460*/  LDG.E R15, desc[UR6][R12.64+0x24] ;  /* 0x000024060c0f7981 */ /* 0x000ee2000c1e1900 */
[----:B----4-:R-:W-:-:S02]  /*0470*/  IMAD R20, R27, R20, R24 ;  /* 0x000000141b147224 */ /* 0x010fc400078e0218 */
[C---:B------:R-:W-:Y:S01]  /*0480*/  IMAD.WIDE R22, R0.reuse, 0x4, R18 ;  /* 0x0000000400167825 */ /* 0x040fe200078e0212 */
[----:B------:R-:W2:Y:S04]  /*0490*/  LDG.E R27, desc[UR6][R12.64+0x18] ;  /* 0x000018060c1b7981 */ /* 0x000ea8000c1e1900 */
[----:B------:R-:W4:Y:S01]  /*04a0*/  LDG.E R18, desc[UR6][R18.64] ;  /* 0x0000000612127981 */ /* 0x000f22000c1e1900 */
[----:B-----5:R-:W-:Y:S02]  /*04b0*/  IMAD R24, R21, R8, R20 ;  /* 0x0000000815187224 */ /* 0x020fe400078e0214 */
[C---:B------:R-:W-:Y:S01]  /*04c0*/  IMAD.WIDE R20, R0.reuse, 0x4, R22 ;  /* 0x0000000400147825 */ /* 0x040fe200078e0216 */
[----:B------:R-:W4:Y:S04]  /*04d0*/  LDG.E R8, desc[UR6][R12.64+0x20] ;  /* 0x000020060c087981 */ /* 0x000f28000c1e1900 */
[----:B------:R-:W5:Y:S01]  /*04e0*/  LDG.E R22, desc[UR6][R22.64] ;  /* 0x0000000616167981 */ /* 0x000f62000c1e1900 */
[----:B0-----:R-:W-:-:S04]  /*04f0*/  IMAD.WIDE R16, R0, 0x4, R20 ;  /* 0x0000000400107825 */ /* 0x001fc800078e0214 */
[----:B------:R-:W-:Y:S01]  /*0500*/  IMAD R11, R4, R11, R24 ;  /* 0x0000000b040b7224 */ /* 0x000fe200078e0218 */
[----:B------:R0:W5:Y:S03]  /*0510*/  LDG.E R19, desc[UR6][R16.64] ;  /* 0x0000000610137981 */ /* 0x000166000c1e1900 */
[----:B------:R-:W-:Y:S01]  /*0520*/  IMAD R7, R10, R7, R11 ;  /* 0x000000070a077224 */ /* 0x000fe200078e020b */
[----:B------:R-:W5:Y:S01]  /*0530*/  LDG.E R4, desc[UR6][R20.64] ;  /* 0x0000000614047981 */ /* 0x000f62000c1e1900 */
[----:B------:R-:W-:-:S03]  /*0540*/  IMAD.WIDE R10, R0, 0x4, R16 ;  /* 0x00000004000a7825 */ /* 0x000fc600078e0210 */
[----:B------:R-:W5:Y:S04]  /*0550*/  LDG.E R24, desc[UR6][R12.64+0x28] ;  /* 0x000028060c187981 */ /* 0x000f68000c1e1900 */
[----:B------:R-:W5:Y:S01]  /*0560*/  LDG.E R23, desc[UR6][R12.64+0x2c] ;  /* 0x00002c060c177981 */ /* 0x000f62000c1e1900 */
[----:B0-----:R-:W-:-:S03]  /*0570*/  IMAD R16, R6, R9, R7 ;  /* 0x0000000906107224 */ /* 0x001fc600078e0207 */
[----:B------:R-:W5:Y:S01]  /*0580*/  LDG.E R20, desc[UR6][R12.64+0x30] ;  /* 0x000030060c147981 */ /* 0x000f62000c1e1900 */
[----:B------:R-:W-:-:S03]  /*0590*/  IMAD.WIDE R6, R0, 0x4, R10 ;  /* 0x0000000400067825 */ /* 0x000fc600078e020a */
[----:B------:R-:W5:Y:S01]  /*05a0*/  LDG.E R9, desc[UR6][R10.64] ;  /* 0x000000060a097981 */ /* 0x000f62000c1e1900 */
[----:B------:R-:W-:-:S03]  /*05b0*/  IMAD R29, R29, R26, R16 ;  /* 0x0000001a1d1d7224 */ /* 0x000fc600078e0210 */
[----:B------:R0:W5:Y:S04]  /*05c0*/  LDG.E R26, desc[UR6][R12.64+0x34] ;  /* 0x000034060c1a7981 */ /* 0x000168000c1e1900 */
[----:B------:R-:W5:Y:S01]  /*05d0*/  LDG.E R21, desc[UR6][R6.64] ;  /* 0x0000000606157981 */ /* 0x000f62000c1e1900 */
[----:B------:R-:W-:-:S04]  /*05e0*/  UIADD3 UR4, UPT, UPT, UR4, -0x10, URZ ;  /* 0xfffffff004047890 */ /* 0x000fc8000fffe0ff */
[----:B------:R-:W-:Y:S01]  /*05f0*/  UISETP.GT.AND UP1, UPT, UR4, 0xc, UPT ;  /* 0x0000000c0400788c */ /* 0x000fe2000bf24270 */
[----:B0-----:R-:W-:Y:S02]  /*0600*/  IADD3 R12, P0, PT, R12, 0x40, RZ ;  /* 0x000000400c0c7810 */ /* 0x001fe40007f1e0ff */
[----:B------:R-:W-:Y:S02]  /*0610*/  IADD3 R5, PT, PT, R5, 0x10, RZ ;  /* 0x0000001005057810 */ /* 0x000fe40007ffe0ff */
[----:B------:R-:W-:Y:S01]  /*0620*/  IADD3.X R13, PT, PT, RZ, R13, RZ, P0, !PT ;  /* 0x0000000dff0d7210 */ /* 0x000fe200007fe4ff */
[----:B--2---:R-:W-:-:S04]  /*0630*/  IMAD R14, R14, R27, R29 ;  /* 0x0000001b0e0e7224 */ /* 0x004fc800078e021d */
[----:B---3--:R-:W-:-:S04]  /*0640*/  IMAD R25, R28, R25, R14 ;  /* 0x000000191c197224 */ /* 0x008fc800078e020e */
[----:B----4-:R-:W-:-:S04]  /*0650*/  IMAD R8, R18, R8, R25 ;  /* 0x0000000812087224 */ /* 0x010fc800078e0219 */
[----:B-----5:R-:W-:Y:S02]  /*0660*/  IMAD R15, R22, R15, R8 ;  /* 0x0000000f160f7224 */ /* 0x020fe400078e0208 */
[----:B------:R-:W-:-:S04]  /*0670*/  IMAD.WIDE R28, R0, 0x4, R6 ;  /* 0x00000004001c7825 */ /* 0x000fc800078e0206 */
[----:B------:R-:W-:-:S04]  /*0680*/  IMAD R4, R4, R24, R15 ;  /* 0x0000001804047224 */ /* 0x000fc800078e020f */
[----:B------:R-:W-:-:S04]  /*0690*/  IMAD R4, R19, R23, R4 ;  /* 0x0000001713047224 */ /* 0x000fc800078e0204 */
[----:B------:R-:W-:-:S04]  /*06a0*/  IMAD R4, R9, R20, R4 ;  /* 0x0000001409047224 */ /* 0x000fc800078e0204 */
[----:B------:R-:W-:Y:S01]  /*06b0*/  IMAD R17, R21, R26, R4 ;  /* 0x0000001a15117224 */ /* 0x000fe200078e0204 */
[----:B------:R-:W-:Y:S06]  /*06c0*/  BRA.U UP1, `(.L_x_8) ;  /* 0xfffffff901e87547 */ /* 0x000fec000b83ffff */
.L_x_7:
[----:B------:R-:W-:-:S09]  /*06d0*/  UISETP.GT.AND UP1, UPT, UR4, 0x4, UPT ;  /* 0x000000040400788c */ /* 0x000fd2000bf24270 */
[----:B------:R-:W-:Y:S05]  /*06e0*/  BRA.U !UP1, `(.L_x_9) ;  /* 0x0000000109987547 */ /* 0x000fea000b800000 */
[C---:B------:R-:W-:Y:S01]  /*06f0*/  IMAD.WIDE R8, R0.reuse, 0x4, R28 ;  /* 0x0000000400087825 */ /* 0x040fe200078e021c */
[----:B------:R-:W2:Y:S04]  /*0700*/  LDG.E R16, desc[UR6][R28.64] ;  /* 0x000000061c107981 */ /* 0x000ea8000c1e1900 */
[----:B------:R-:W2:Y:S01]  /*0710*/  LDG.E R20, desc[UR6][R12.64+-0x8] ;  /* 0xfffff8060c147981 */ /* 0x000ea2000c1e1900 */
[----:B------:R-:W-:-:S03]  /*0720*/  IMAD.WIDE R14, R0, 0x4, R8 ;  /* 0x00000004000e7825 */ /* 0x000fc600078e0208 */
[----:B------:R0:W3:Y:S01]  /*0730*/  LDG.E R21, desc[UR6][R8.64] ;  /* 0x0000000608157981 */ /* 0x0000e2000c1e1900 */
[----:B------:R-:W-:-:S03]  /*0740*/  IMAD.WIDE R18, R0, 0x4, R14 ;  /* 0x0000000400127825 */ /* 0x000fc600078e020e */
[----:B------:R-:W3:Y:S04]  /*0750*/  LDG.E R4, desc[UR6][R12.64+-0x4] ;  /* 0xfffffc060c047981 */ /* 0x000ee8000c1e1900 */
[----:B------:R1:W4:Y:S01]  /*0760*/  LDG.E R22, desc[UR6][R14.64] ;  /* 0x000000060e167981 */ /* 0x000322000c1e1900 */
[----:B------:R-:W-:-:S03]  /*0770*/  IMAD.WIDE R6, R0, 0x4, R18 ;  /* 0x0000000400067825 */ /* 0x000fc600078e0212 */
[----:B------:R-:W4:Y:S01]  /*0780*/  LDG.E R23, desc[UR6][R12.64] ;  /* 0x000000060c177981 */ /* 0x000f22000c1e1900 */
[----:B0-----:R-:W-:-:S03]  /*0790*/  IMAD.WIDE R8, R0, 0x4, R6 ;  /* 0x0000000400087825 */ /* 0x001fc600078e0206 */
[----:B------:R-:W5:Y:S04]  /*07a0*/  LDG.E R18, desc[UR6][R18.64] ;  /* 0x0000000612127981 */ /* 0x000f68000c1e1900 */
[----:B------:R-:W5:Y:S01]  /*07b0*/  LDG.E R25, desc[UR6][R12.64+0x4] ;  /* 0x000004060c197981 */ /* 0x000f62000c1e1900 */
[----:B------:R-:W-:-:S03]  /*07c0*/  IMAD.WIDE R10, R0, 0x4, R8 ;  /* 0x00000004000a7825 */ /* 0x000fc600078e0208 */
[----:B------:R-:W5:Y:S04]  /*07d0*/  LDG.E R6, desc[UR6][R6.64] ;  /* 0x0000000606067981 */ /* 0x000f68000c1e1900 */
[----:B------:R-:W5:Y:S01]  /*07e0*/  LDG.E R27, desc[UR6][R12.64+0x8] ;  /* 0x000008060c1b7981 */ /* 0x000f62000c1e1900 */
[----:B-1----:R-:W-:-:S03]  /*07f0*/  IMAD.WIDE R14, R0, 0x4, R10 ;  /* 0x00000004000e7825 */ /* 0x002fc600078e020a */
[----:B------:R-:W5:Y:S04]  /*0800*/  LDG.E R8, desc[UR6][R8.64] ;  /* 0x0000000608087981 */ /* 0x000f68000c1e1900 */
[----:B------:R-:W5:Y:S04]  /*0810*/  LDG.E R29, desc[UR6][R12.64+0xc] ;  /* 0x00000c060c1d7981 */ /* 0x000f68000c1e1900 */
[----:B------:R-:W5:Y:S04]  /*0820*/  LDG.E R24, desc[UR6][R10.64] ;  /* 0x000000060a187981 */ /* 0x000f68000c1e1900 */
[----:B------:R-:W5:Y:S04]  /*0830*/  LDG.E R26, desc[UR6][R12.64+0x10] ;  /* 0x000010060c1a7981 */ /* 0x000f68000c1e1900 */
[----:B------:R0:W5:Y:S04]  /*0840*/  LDG.E R28, desc[UR6][R12.64+0x14] ;  /* 0x000014060c1c7981 */ /* 0x000168000c1e1900 */
[----:B------:R-:W5:Y:S01]  /*0850*/  LDG.E R19, desc[UR6][R14.64] ;  /* 0x000000060e137981 */ /* 0x000f62000c1e1900 */
[----:B------:R-:W-:Y:S01]  /*0860*/  IADD3 R5, PT, PT, R5, 0x8, RZ ;  /* 0x0000000805057810 */ /* 0x000fe20007ffe0ff */
[----:B------:R-:W-:-:S02]  /*0870*/  UIADD3 UR4, UPT, UPT, UR4, -0x8, URZ ;  /* 0xfffffff804047890 */ /* 0x000fc4000fffe0ff */
[----:B------:R-:W-:Y:S01]  /*0880*/  UPLOP3.LUT UP0, UPT, UPT, UPT, UPT, 0x40, 0x4 ;  /* 0x000000000004789c */ /* 0x000fe20003f0e870 */
[----:B--2---:R-:W-:-:S04]  /*0890*/  IMAD R16, R16, R20, R17 ;  /* 0x0000001410107224 */ /* 0x004fc800078e0211 */
[----:B---3--:R-:W-:-:S04]  /*08a0*/  IMAD R4, R21, R4, R16 ;  /* 0x0000000415047224 */ /* 0x008fc800078e0210 */
[----:B----4-:R-:W-:-:S04]  /*08b0*/  IMAD R4, R22, R23, R4 ;  /* 0x0000001716047224 */ /* 0x010fc800078e0204 */
[----:B-----5:R-:W-:-:S04]  /*08c0*/  IMAD R4, R18, R25, R4 ;  /* 0x0000001912047224 */ /* 0x020fc800078e0204 */
[----:B------:R-:W-:-:S04]  /*08d0*/  IMAD R4, R6, R27, R4 ;  /* 0x0000001b06047224 */ /* 0x000fc800078e0204 */
[----:B------:R-:W-:Y:S01]  /*08e0*/  IMAD R29, R8, R29, R4 ;  /* 0x0000001d081d7224 */ /* 0x000fe200078e0204 */
[----:B------:R-:W-:-:S03]  /*08f0*/  IADD3 R4, P0, PT, R12, 0x20, RZ ;  /* 0x000000200c047810 */ /* 0x000fc60007f1e0ff */
[----:B------:R-:W-:Y:S01]  /*0900*/  IMAD R24, R24, R26, R29 ;  /* 0x0000001a18187224 */ /* 0x000fe200078e021d */
[----:B0-----:R-:W-:Y:S02]  /*0910*/  IADD3.X R13, PT, PT, RZ, R13, RZ, P0, !PT ;  /* 0x0000000dff0d7210 */ /* 0x001fe400007fe4ff */
[----:B------:R-:W-:Y:S01]  /*0920*/  MOV R12, R4 ;  /* 0x00000004000c7202 */ /* 0x000fe20000000f00 */
[----:B------:R-:W-:Y:S02]  /*0930*/  IMAD R17, R19, R28, R24 ;  /* 0x0000001c13117224 */ /* 0x000fe400078e0218 */
[----:B------:R-:W-:-:S07]  /*0940*/  IMAD.WIDE R28, R0, 0x4, R14 ;  /* 0x00000004001c7825 */ /* 0x000fce00078e020e */
.L_x_9:
[----:B------:R-:W-:-:S09]  /*0950*/  UISETP.NE.OR UP0, UPT, UR4, URZ, UP0 ;  /* 0x000000ff0400728c */ /* 0x000fd20008705670 */
[----:B------:R-:W-:Y:S05]  /*0960*/  BRA.U !UP0, `(.L_x_5) ;  /* 0x0000000108607547 */ /* 0x000fea000b800000 */
.L_x_6:
        /* <DEDUP_REMOVED lines=8> */
[----:B------:R-:W4:Y:S04]  /*09f0*/  LDG.E R16, desc[UR6][R12.64] ;  /* 0x000000060c107981 */ /* 0x000f28000c1e1900 */
[----:B------:R0:W5:Y:S04]  /*0a00*/  LDG.E R18, desc[UR6][R12.64+0x4] ;  /* 0x000004060c127981 */ /* 0x000168000c1e1900 */
[----:B------:R-:W5:Y:S01]  /*0a10*/  LDG.E R19, desc[UR6][R6.64] ;  /* 0x0000000606137981 */ /* 0x000f62000c1e1900 */
[----:B------:R-:W-:-:S04]  /*0a20*/  UIADD3 UR4, UPT, UPT, UR4, -0x4, URZ ;  /* 0xfffffffc04047890 */ /* 0x000fc8000fffe0ff */
[----:B------:R-:W-:Y:S01]  /*0a30*/  UISETP.NE.AND UP0, UPT, UR4, URZ, UPT ;  /* 0x000000ff0400728c */ /* 0x000fe2000bf05270 */
[----:B------:R-:W-:Y:S01]  /*0a40*/  IADD3 R5, PT, PT, R5, 0x4, RZ ;  /* 0x0000000405057810 */ /* 0x000fe20007ffe0ff */
[----:B--2---:R-:W-:-:S04]  /*0a50*/  IMAD R4, R28, R4, R17 ;  /* 0x000000041c047224 */ /* 0x004fc800078e0211 */
[----:B---3--:R-:W-:Y:S01]  /*0a60*/  IMAD R4, R9, R14, R4 ;  /* 0x0000000e09047224 */ /* 0x008fe200078e0204 */
[----:B------:R-:W-:Y:S01]  /*0a70*/  IADD3 R14, P0, PT, R12, 0x10, RZ ;  /* 0x000000100c0e7810 */ /* 0x000fe20007f1e0ff */
[----:B------:R-:W-:-:S04]  /*0a80*/  IMAD.WIDE R28, R0, 0x4, R6 ;  /* 0x00000004001c7825 */ /* 0x000fc800078e0206 */
[----:B----4-:R-:W-:Y:S01]  /*0a90*/  IMAD R4, R15, R16, R4 ;  /* 0x000000100f047224 */ /* 0x010fe200078e0204 */
[----:B------:R-:W-:Y:S02]  /*0aa0*/  IADD3.X R15, PT, PT, RZ, R13, RZ, P0, !PT ;  /* 0x0000000dff0f7210 */ /* 0x000fe400007fe4ff */
[----:B0-----:R-:W-:Y:S02]  /*0ab0*/  MOV R12, R14 ;  /* 0x0000000e000c7202 */ /* 0x001fe40000000f00 */
[----:B------:R-:W-:Y:S01]  /*0ac0*/  MOV R13, R15 ;  /* 0x0000000f000d7202 */ /* 0x000fe20000000f00 */
[----:B-----5:R-:W-:Y:S01]  /*0ad0*/  IMAD R17, R19, R18, R4 ;  /* 0x0000001213117224 */ /* 0x020fe200078e0204 */
[----:B------:R-:W-:Y:S06]  /*0ae0*/  BRA.U UP0, `(.L_x_6) ;  /* 0xfffffffd00a07547 */ /* 0x000fec000b83ffff */
.L_x_5:
[----:B------:R-:W-:-:S09]  /*0af0*/  UISETP.NE.AND UP0, UPT, UR5, URZ, UPT ;  /* 0x000000ff0500728c */ /* 0x000fd2000bf05270 */
[----:B------:R-:W-:Y:S05]  /*0b00*/  BRA.U !UP0, `(.L_x_4) ;  /* 0x0000000108447547 */ /* 0x000fea000b800000 */
[----:B------:R-:W0:Y:S01]  /*0b10*/  LDC.64 R8, c[0x0][0x380] ;  /* 0x0000e000ff087b82 */ /* 0x000e220000000a00 */
[----:B------:R-:W-:Y:S02]  /*0b20*/  IMAD R13, R2, UR8, R5 ;  /* 0x00000008020d7c24 */ /* 0x000fe4000f8e0205 */
[----:B------:R-:W-:-:S05]  /*0b30*/  IMAD R11, R5, R0, R3 ;  /* 0x00000000050b7224 */ /* 0x000fca00078e0203 */
[----:B------:R-:W1:Y:S01]  /*0b40*/  LDC.64 R6, c[0x0][0x388] ;  /* 0x0000e200ff067b82 */ /* 0x000e620000000a00 */
[----:B0-----:R-:W-:-:S03]  /*0b50*/  IMAD.WIDE R4, R13, 0x4, R8 ;  /* 0x000000040d047825 */ /* 0x001fc600078e0208 */
[----:B------:R-:W-:Y:S01]  /*0b60*/  MOV R9, R4 ;  /* 0x0000000400097202 */ /* 0x000fe20000000f00 */
[----:B-1----:R-:W-:-:S07]  /*0b70*/  IMAD.WIDE R6, R11, 0x4, R6 ;  /* 0x000000040b067825 */ /* 0x002fce00078e0206 */
.L_x_10:
[----:B------:R-:W-:Y:S01]  /*0b80*/  MOV R4, R9 ;  /* 0x0000000900047202 */ /* 0x000fe20000000f00 */
[----:B------:R0:W2:Y:S05]  /*0b90*/  LDG.E R8, desc[UR6][R6.64] ;  /* 0x0000000606087981 */ /* 0x0000aa000c1e1900 */
[----:B------:R1:W2:Y:S01]  /*0ba0*/  LDG.E R4, desc[UR6][R4.64] ;  /* 0x0000000604047981 */ /* 0x0002a2000c1e1900 */
[----:B------:R-:W-:Y:S01]  /*0bb0*/  UIADD3 UR5, UPT, UPT, UR5, -0x1, URZ ;  /* 0xffffffff05057890 */ /* 0x000fe2000fffe0ff */
[----:B------:R-:W-:-:S03]  /*0bc0*/  IADD3 R9, P0, PT, R9, 0x4, RZ ;  /* 0x0000000409097810 */ /* 0x000fc60007f1e0ff */
[----:B------:R-:W-:Y:S01]  /*0bd0*/  UISETP.NE.AND UP0, UPT, UR5, URZ, UPT ;  /* 0x000000ff0500728c */ /* 0x000fe2000bf05270 */
[----:B0-----:R-:W-:Y:S01]  /*0be0*/  IMAD.WIDE R6, R0, 0x4, R6 ;  /* 0x0000000400067825 */ /* 0x001fe200078e0206 */
[----:B-1----:R-:W-:-:S03]  /*0bf0*/  IADD3.X R5, PT, PT, RZ, R5, RZ, P0, !PT ;  /* 0x00000005ff057210 */ /* 0x002fc600007fe4ff */
[----:B--2---:R-:W-:-:S04]  /*0c00*/  IMAD R17, R8, R4, R17 ;  /* 0x0000000408117224 */ /* 0x004fc800078e0211 */
[----:B------:R-:W-:Y:S05]  /*0c10*/  BRA.U UP0, `(.L_x_10) ;  /* 0xfffffffd00d87547 */ /* 0x000fea000b83ffff */
.L_x_4:
[----:B------:R-:W0:Y:S01]  /*0c20*/  LDC.64 R4, c[0x0][0x390] ;  /* 0x0000e400ff047b82 */ /* 0x000e220000000a00 */
[----:B------:R-:W-:-:S04]  /*0c30*/  IMAD R3, R2, R0, R3 ;  /* 0x0000000002037224 */ /* 0x000fc800078e0203 */
[----:B0-----:R-:W-:-:S05]  /*0c40*/  IMAD.WIDE R2, R3, 0x4, R4 ;  /* 0x0000000403027825 */ /* 0x001fca00078e0204 */
[----:B------:R-:W-:Y:S01]  /*0c50*/  STG.E desc[UR6][R2.64], R17 ;  /* 0x0000001102007986 */ /* 0x000fe2000c101906 */
[----:B------:R-:W-:Y:S05]  /*0c60*/  EXIT ;  /* 0x000000000000794d */ /* 0x000fea0003800000 */
.L_x_11:
        /* <DEDUP_REMOVED lines=9> */
.L_x_14:


//--------------------- .nv.shared.reserved.0     --------------------------
	.section	.nv.shared.reserved.0,"aw",@nobits
	.weak		__nv_reservedSMEM_offset_0_alias
	.size		__nv_reservedSMEM_offset_0_alias, 0, 64
	.other		__nv_reservedSMEM_offset_0_alias,@"STO_CUDA_RESERVED_SHARED STV_DEFAULT"
__nv_reservedSMEM_offset_0_alias:
	.zero		0
	.zero		64


//--------------------- .nv.shared._Z22gpu_square_matrix_multPiS_S_i --------------------------
	.section	.nv.shared._Z22gpu_square_matrix_multPiS_S_i,"aw",@nobits
	.sectionflags	@""
	.align	4
.nv.shared._Z22gpu_square_matrix_multPiS_S_i:
	.zero		3072


//--------------------- .nv.constant0._Z20gpu_matrix_transposePiS_jj --------------------------
	.section	.nv.constant0._Z20gpu_matrix_transposePiS_jj,"a",@progbits
	.sectionflags	@""
	.align	4
.nv.constant0._Z20gpu_matrix_transposePiS_jj:
	.zero		920


//--------------------- .nv.constant0._Z22gpu_square_matrix_multPiS_S_i --------------------------
	.section	.nv.constant0._Z22gpu_square_matrix_multPiS_S_i,"a",@progbits
	.sectionflags	@""
	.align	4
.nv.constant0._Z22gpu_square_matrix_multPiS_S_i:
	.zero		924


//--------------------- .nv.constant0._Z15gpu_matrix_multPiS_S_iii --------------------------
	.section	.nv.constant0._Z15gpu_matrix_multPiS_S_iii,"a",@progbits
	.sectionflags	@""
	.align	4
.nv.constant0._Z15gpu_matrix_multPiS_S_iii:
	.zero		932


//--------------------- SYMBOLS --------------------------

	.type		.nv.reservedSmem.offset0,@object
	.size		.nv.reservedSmem.offset0,0x4
	.type		.nv.reservedSmem.cap,@object
	.size		.nv.reservedSmem.cap,0x4
